//
// Generated by NVIDIA NVVM Compiler
//
// Compiler Build ID: CL-36424714
// Cuda compilation tools, release 13.0, V13.0.88
// Based on NVVM 20.0.0
//

.version 9.0
.target sm_100
.address_size 64

	// .globl	_Z7cudaSumPiS_i

.visible .entry _Z7cudaSumPiS_i(
	.param .u64 .ptr .align 1 _Z7cudaSumPiS_i_param_0,
	.param .u64 .ptr .align 1 _Z7cudaSumPiS_i_param_1,
	.param .u32 _Z7cudaSumPiS_i_param_2
)
{
	.reg .pred 	%p<3>;
	.reg .b32 	%r<20>;
	.reg .b64 	%rd<7>;

	ld.param.u64 	%rd2, [_Z7cudaSumPiS_i_param_0];
	ld.param.u64 	%rd3, [_Z7cudaSumPiS_i_param_1];
	ld.param.u32 	%r9, [_Z7cudaSumPiS_i_param_2];
	mov.u32 	%r11, %tid.x;
	mov.u32 	%r12, %ctaid.x;
	mov.u32 	%r1, %ntid.x;
	mad.lo.s32 	%r18, %r12, %r1, %r11;
	setp.ge.s32 	%p1, %r18, %r9;
	mov.b32 	%r19, 0;
	@%p1 bra 	$L__BB0_3;
	mov.u32 	%r14, %nctaid.x;
	mul.lo.s32 	%r3, %r1, %r14;
	cvta.to.global.u64 	%rd1, %rd2;
	mov.b32 	%r19, 0;
$L__BB0_2:
	mul.wide.s32 	%rd4, %r18, 4;
	add.s64 	%rd5, %rd1, %rd4;
	ld.global.u32 	%r15, [%rd5];
	add.s32 	%r19, %r15, %r19;
	add.s32 	%r18, %r18, %r3;
	setp.lt.s32 	%p2, %r18, %r9;
	@%p2 bra 	$L__BB0_2;
$L__BB0_3:
	cvta.to.global.u64 	%rd6, %rd3;
	atom.global.add.u32 	%r16, [%rd6], %r19;
	ret;

}


// ===== COMPILED SASS (sm_100) =====

	.target	sm_100

	.elftype	@"ET_EXEC"


//--------------------- .note.nv.tkinfo           --------------------------
	.section	.note.nv.tkinfo,"",@"SHT_NOTE"
	.sectionflags	@"SHF_NOTE_NV_TKINFO"
	.tkinfo
        /*0018*/ 	.word	0x00000002
        /*0030*/ 	.string	""
        /*0030*/ 	.string	"ptxas"
        /*0030*/ 	.string	"Cuda compilation tools, release 13.0, V13.0.88"
        /*0030*/ 	.string	"Build cuda_13.0.r13.0/compiler.36424714_0"
        /*0030*/ 	.string	"-arch sm_100 -m 64 "



//--------------------- .note.nv.cuinfo           --------------------------
	.section	.note.nv.cuinfo,"",@"SHT_NOTE"
	.sectionflags	@"SHF_NOTE_NV_CUINFO"
        /*0018*/ 	.short	0x0002
        /*001a*/ 	.short	0x0064
        /*001c*/ 	.short	0x0082
	.zero		2


//--------------------- .nv.info                  --------------------------
	.section	.nv.info,"",@"SHT_CUDA_INFO"
	.align	4


	//----- nvinfo : EIATTR_REGCOUNT
	.align		4
        /*0000*/ 	.byte	0x04, 0x2f
        /*0002*/ 	.short	(.L_1 - .L_0)
	.align		4
.L_0:
        /*0004*/ 	.word	index@(_Z7cudaSumPiS_i)
        /*0008*/ 	.word	0x0000000b


	//----- nvinfo : EIATTR_FRAME_SIZE
	.align		4
.L_1:
        /*000c*/ 	.byte	0x04, 0x11
        /*000e*/ 	.short	(.L_3 - .L_2)
	.align		4
.L_2:
        /*0010*/ 	.word	index@(_Z7cudaSumPiS_i)
        /*0014*/ 	.word	0x00000000


	//----- nvinfo : EIATTR_MIN_STACK_SIZE
	.align		4
.L_3:
        /*0018*/ 	.byte	0x04, 0x12
        /*001a*/ 	.short	(.L_5 - .L_4)
	.align		4
.L_4:
        /*001c*/ 	.word	index@(_Z7cudaSumPiS_i)
        /*0020*/ 	.word	0x00000000
.L_5:


//--------------------- .nv.compat                --------------------------
	.section	.nv.compat,"",@"SHT_CUDA_COMPAT_INFO"
	.align	4
        /*0000*/ 	.byte	0x02, 0x09, 0x00, 0x00, 0x02, 0x02, 0x01, 0x00, 0x02, 0x05, 0x05, 0x00, 0x03, 0x07, 0x01, 0x01
        /*0010*/ 	.byte	0x02, 0x03, 0x00, 0x00, 0x02, 0x06, 0x01, 0x00, 0x04, 0x0b, 0x08, 0x00, 0x09, 0x00, 0x00, 0x00
        /*0020*/ 	.byte	0x00, 0x00, 0x00, 0x00


//--------------------- .nv.info._Z7cudaSumPiS_i  --------------------------
	.section	.nv.info._Z7cudaSumPiS_i,"",@"SHT_CUDA_INFO"
	.sectionflags	@""
	.align	4


	//----- nvinfo : EIATTR_CUDA_API_VERSION
	.align		4
        /*0000*/ 	.byte	0x04, 0x37
        /*0002*/ 	.short	(.L_7 - .L_6)
.L_6:
        /*0004*/ 	.word	0x00000082


	//----- nvinfo : EIATTR_KPARAM_INFO
	.align		4
.L_7:
        /*0008*/ 	.byte	0x04, 0x17
        /*000a*/ 	.short	(.L_9 - .L_8)
.L_8:
        /*000c*/ 	.word	0x00000000
        /*0010*/ 	.short	0x0002
        /*0012*/ 	.short	0x0010
        /*0014*/ 	.byte	0x00, 0xf0, 0x11, 0x00


	//----- nvinfo : EIATTR_KPARAM_INFO
	.align		4
.L_9:
        /*0018*/ 	.byte	0x04, 0x17
        /*001a*/ 	.short	(.L_11 - .L_10)
.L_10:
        /*001c*/ 	.word	0x00000000
        /*0020*/ 	.short	0x0001
        /*0022*/ 	.short	0x0008
        /*0024*/ 	.byte	0x00, 0xf5, 0x21, 0x00


	//----- nvinfo : EIATTR_KPARAM_INFO
	.align		4
.L_11:
        /*0028*/ 	.byte	0x04, 0x17
        /*002a*/ 	.short	(.L_13 - .L_12)
.L_12:
        /*002c*/ 	.word	0x00000000
        /*0030*/ 	.short	0x0000
        /*0032*/ 	.short	0x0000
        /*0034*/ 	.byte	0x00, 0xf5, 0x21, 0x00


	//----- nvinfo : EIATTR_SPARSE_MMA_MASK
	.align		4
.L_13:
        /*0038*/ 	.byte	0x03, 0x50
        /*003a*/ 	.short	0x0000


	//----- nvinfo : EIATTR_MAXREG_COUNT
	.align		4
        /*003c*/ 	.byte	0x03, 0x1b
        /*003e*/ 	.short	0x00ff


	//----- nvinfo : EIATTR_MERCURY_ISA_VERSION
	.align		4
        /*0040*/ 	.byte	0x03, 0x5f
        /*0042*/ 	.short	0x0101


	//----- nvinfo : EIATTR_INT_WARP_WIDE_INSTR_OFFSETS
	.align		4
        /*0044*/ 	.byte	0x04, 0x31
        /*0046*/ 	.short	(.L_15 - .L_14)


	//   ....[0]....
.L_14:
        /*0048*/ 	.word	0x00000170


	//   ....[1]....
        /*004c*/ 	.word	0x00000190


	//----- nvinfo : EIATTR_VRC_CTA_INIT_COUNT
	.align		4
.L_15:
        /*0050*/ 	.byte	0x02, 0x4a
	.zero		1
	.zero		1


	//----- nvinfo : EIATTR_EXIT_INSTR_OFFSETS
	.align		4
        /*0054*/ 	.byte	0x04, 0x1c
        /*0056*/ 	.short	(.L_17 - .L_16)


	//   ....[0]....
.L_16:
        /*0058*/ 	.word	0x000001e0


	//----- nvinfo : EIATTR_CRS_STACK_SIZE
	.align		4
.L_17:
        /*005c*/ 	.byte	0x04, 0x1e
        /*005e*/ 	.short	(.L_19 - .L_18)
.L_18:
        /*0060*/ 	.word	0x00000000


	//----- nvinfo : EIATTR_CBANK_PARAM_SIZE
	.align		4
.L_19:
        /*0064*/ 	.byte	0x03, 0x19
        /*0066*/ 	.short	0x0014


	//----- nvinfo : EIATTR_PARAM_CBANK
	.align		4
        /*0068*/ 	.byte	0x04, 0x0a
        /*006a*/ 	.short	(.L_21 - .L_20)
	.align		4
.L_20:
        /*006c*/ 	.word	index@(.nv.constant0._Z7cudaSumPiS_i)
        /*0070*/ 	.short	0x0380
        /*0072*/ 	.short	0x0014


	//----- nvinfo : EIATTR_SW_WAR
	.align		4
.L_21:
        /*0074*/ 	.byte	0x04, 0x36
        /*0076*/ 	.short	(.L_23 - .L_22)
.L_22:
        /*0078*/ 	.word	0x00000008
.L_23:


//--------------------- .nv.callgraph             --------------------------
	.section	.nv.callgraph,"",@"SHT_CUDA_CALLGRAPH"
	.align	4
	.sectionentsize	8
	.align		4
        /*0000*/ 	.word	0x00000000
	.align		4
        /*0004*/ 	.word	0xffffffff
	.align		4
        /*0008*/ 	.word	0x00000000
	.align		4
        /*000c*/ 	.word	0xfffffffe
	.align		4
        /*0010*/ 	.word	0x00000000
	.align		4
        /*0014*/ 	.word	0xfffffffd
	.align		4
        /*0018*/ 	.word	0x00000000
	.align		4
        /*001c*/ 	.word	0xfffffffc


//--------------------- .text._Z7cudaSumPiS_i     --------------------------
	.section	.text._Z7cudaSumPiS_i,"ax",@progbits
	.align	128
        .global         _Z7cudaSumPiS_i
        .type           _Z7cudaSumPiS_i,@function
        .size           _Z7cudaSumPiS_i,(.L_x_4 - _Z7cudaSumPiS_i)
        .other          _Z7cudaSumPiS_i,@"STO_CUDA_ENTRY STV_DEFAULT"
_Z7cudaSumPiS_i:
.text._Z7cudaSumPiS_i:
[----:B------:R-:W-:Y:S01]  /*0000*/  LDC R1, c[0x0][0x37c] ;  /* 0x0000df00ff017b82 */ /* 0x000fe20000000800 */
[----:B------:R-:W0:Y:S07]  /*0010*/  S2R R0, SR_TID.X ;  /* 0x0000000000007919 */ /* 0x000e2e0000002100 */
[----:B------:R-:W0:Y:S01]  /*0020*/  S2UR UR4, SR_CTAID.X ;  /* 0x00000000000479c3 */ /* 0x000e220000002500 */
[----:B------:R-:W1:Y:S01]  /*0030*/  LDCU UR5, c[0x0][0x390] ;  /* 0x00007200ff0577ac */ /* 0x000e620008000800 */
[----:B------:R-:W-:Y:S01]  /*0040*/  BSSY.RECONVERGENT B0, `(.L_x_0) ;  /* 0x0000012000007945 */ /* 0x000fe20003800200 */
[----:B------:R-:W2:Y:S01]  /*0050*/  S2R R8, SR_LANEID ;  /* 0x0000000000087919 */ /* 0x000ea20000000000 */
[----:B------:R-:W-:Y:S01]  /*0060*/  HFMA2 R6, -RZ, RZ, 0, 0 ;  /* 0x00000000ff067431 */ /* 0x000fe200000001ff */
[----:B------:R-:W3:Y:S03]  /*0070*/  LDCU.64 UR6, c[0x0][0x358] ;  /* 0x00006b00ff0677ac */ /* 0x000ee60008000a00 */
[----:B------:R-:W0:Y:S02]  /*0080*/  LDC R7, c[0x0][0x360] ;  /* 0x0000d800ff077b82 */ /* 0x000e240000000800 */
[----:B0-----:R-:W-:-:S05]  /*0090*/  IMAD R0, R7, UR4, R0 ;  /* 0x0000000407007c24 */ /* 0x001fca000f8e0200 */
[----:B-1----:R-:W-:-:S13]  /*00a0*/  ISETP.GE.AND P0, PT, R0, UR5, PT ;  /* 0x0000000500007c0c */ /* 0x002fda000bf06270 */
[----:B--23--:R-:W-:Y:S05]  /*00b0*/  @P0 BRA `(.L_x_1) ;  /* 0x0000000000280947 */ /* 0x00cfea0003800000 */
[----:B------:R-:W0:Y:S01]  /*00c0*/  LDC.64 R4, c[0x0][0x380] ;  /* 0x0000e000ff047b82 */ /* 0x000e220000000a00 */
[----:B------:R-:W1:Y:S01]  /*00d0*/  LDCU UR4, c[0x0][0x370] ;  /* 0x00006e00ff0477ac */ /* 0x000e620008000800 */
[----:B------:R-:W-:Y:S01]  /*00e0*/  MOV R6, RZ ;  /* 0x000000ff00067202 */ /* 0x000fe20000000f00 */
[----:B-1----:R-:W-:-:S07]  /*00f0*/  IMAD R7, R7, UR4, RZ ;  /* 0x0000000407077c24 */ /* 0x002fce000f8e02ff */
.L_x_2:
[----:B0-----:R-:W-:-:S06]  /*0100*/  IMAD.WIDE R2, R0, 0x4, R4 ;  /* 0x0000000400027825 */ /* 0x001fcc00078e0204 */
[----:B------:R-:W2:Y:S01]  /*0110*/  LDG.E R3, desc[UR6][R2.64] ;  /* 0x0000000602037981 */ /* 0x000ea2000c1e1900 */
[----:B------:R-:W-:-:S05]  /*0120*/  IMAD.IADD R0, R7, 0x1, R0 ;  /* 0x0000000107007824 */ /* 0x000fca00078e0200 */
[----:B------:R-:W-:Y:S02]  /*0130*/  ISETP.GE.AND P0, PT, R0, UR5, PT ;  /* 0x0000000500007c0c */ /* 0x000fe4000bf06270 */
[----:B--2---:R-:W-:-:S11]  /*0140*/  IADD3 R6, PT, PT, R3, R6, RZ ;  /* 0x0000000603067210 */ /* 0x004fd60007ffe0ff */
[----:B------:R-:W-:Y:S05]  /*0150*/  @!P0 BRA `(.L_x_2) ;  /* 0xfffffffc00e88947 */ /* 0x000fea000383ffff */
.L_x_1:
[----:B------:R-:W-:Y:S05]  /*0160*/  BSYNC.RECONVERGENT B0 ;  /* 0x0000000000007941 */ /* 0x000fea0003800200 */
.L_x_0:
[----:B------:R-:W0:Y:S08]  /*0170*/  REDUX.SUM UR8, R6 ;  /* 0x00000000060873c4 */ /* 0x000e30000000c000 */
[----:B------:R-:W1:Y:S01]  /*0180*/  LDC.64 R2, c[0x0][0x388] ;  /* 0x0000e200ff027b82 */ /* 0x000e620000000a00 */
[----:B------:R-:W-:Y:S02]  /*0190*/  VOTEU.ANY UR4, UPT, PT ;  /* 0x0000000000047886 */ /* 0x000fe400038e0100 */
[----:B------:R-:W-:-:S06]  /*01a0*/  UFLO.U32 UR4, UR4 ;  /* 0x00000004000472bd */ /* 0x000fcc00080e0000 */
[----:B------:R-:W-:Y:S01]  /*01b0*/  ISETP.EQ.U32.AND P0, PT, R8, UR4, PT ;  /* 0x0000000408007c0c */ /* 0x000fe2000bf02070 */
[----:B0-----:R-:W-:-:S12]  /*01c0*/  IMAD.U32 R5, RZ, RZ, UR8 ;  /* 0x00000008ff057e24 */ /* 0x001fd8000f8e00ff */
[----:B-1----:R-:W-:Y:S01]  /*01d0*/  @P0 REDG.E.ADD.STRONG.GPU desc[UR6][R2.64], R5 ;  /* 0x000000050200098e */ /* 0x002fe2000c12e106 */
[----:B------:R-:W-:Y:S05]  /*01e0*/  EXIT ;  /* 0x000000000000794d */ /* 0x000fea0003800000 */
.L_x_3:
[----:B------:R-:W-:-:S00]  /*01f0*/  BRA `(.L_x_3) ;  /* 0xfffffffc00fc7947 */ /* 0x000fc0000383ffff */
[----:B------:R-:W-:-:S00]  /*0200*/  NOP ;  /* 0x0000000000007918 */ /* 0x000fc00000000000 */
[----:B------:R-:W-:-:S00]  /*0210*/  NOP ;  /* 0x0000000000007918 */ /* 0x000fc00000000000 */
[----:B------:R-:W-:-:S00]  /*0220*/  NOP ;  /* 0x0000000000007918 */ /* 0x000fc00000000000 */
[----:B------:R-:W-:-:S00]  /*0230*/  NOP ;  /* 0x0000000000007918 */ /* 0x000fc00000000000 */
[----:B------:R-:W-:-:S00]  /*0240*/  NOP ;  /* 0x0000000000007918 */ /* 0x000fc00000000000 */
[----:B------:R-:W-:-:S00]  /*0250*/  NOP ;  /* 0x0000000000007918 */ /* 0x000fc00000000000 */
[----:B------:R-:W-:-:S00]  /*0260*/  NOP ;  /* 0x0000000000007918 */ /* 0x000fc00000000000 */
[----:B------:R-:W-:-:S00]  /*0270*/  NOP ;  /* 0x0000000000007918 */ /* 0x000fc00000000000 */
.L_x_4:


//--------------------- .nv.shared.reserved.0     --------------------------
	.section	.nv.shared.reserved.0,"aw",@nobits
	.weak		__nv_reservedSMEM_offset_0_alias
	.size		__nv_reservedSMEM_offset_0_alias, 0, 64
	.other		__nv_reservedSMEM_offset_0_alias,@"STO_CUDA_RESERVED_SHARED STV_DEFAULT"
__nv_reservedSMEM_offset_0_alias:
	.zero		0
	.zero		64


//--------------------- .nv.constant0._Z7cudaSumPiS_i --------------------------
	.section	.nv.constant0._Z7cudaSumPiS_i,"a",@progbits
	.sectionflags	@""
	.align	4
.nv.constant0._Z7cudaSumPiS_i:
	.zero		916


//--------------------- SYMBOLS --------------------------

	.type		.nv.reservedSmem.offset0,@object
	.size		.nv.reservedSmem.offset0,0x4
